//
// Generated by NVIDIA NVVM Compiler
//
// Compiler Build ID: CL-36424714
// Cuda compilation tools, release 13.0, V13.0.88
// Based on NVVM 20.0.0
//

.version 9.0
.target sm_100
.address_size 64

	// .globl	_Z9vectorAddPKfS0_Pfm

.visible .entry _Z9vectorAddPKfS0_Pfm(
	.param .u64 .ptr .align 1 _Z9vectorAddPKfS0_Pfm_param_0,
	.param .u64 .ptr .align 1 _Z9vectorAddPKfS0_Pfm_param_1,
	.param .u64 .ptr .align 1 _Z9vectorAddPKfS0_Pfm_param_2,
	.param .u64 _Z9vectorAddPKfS0_Pfm_param_3
)
{
	.reg .pred 	%p<2>;
	.reg .b32 	%r<5>;
	.reg .b32 	%f<4>;
	.reg .b64 	%rd<13>;

	ld.param.u64 	%rd2, [_Z9vectorAddPKfS0_Pfm_param_0];
	ld.param.u64 	%rd3, [_Z9vectorAddPKfS0_Pfm_param_1];
	ld.param.u64 	%rd4, [_Z9vectorAddPKfS0_Pfm_param_2];
	ld.param.u64 	%rd5, [_Z9vectorAddPKfS0_Pfm_param_3];
	mov.u32 	%r1, %ntid.x;
	mov.u32 	%r2, %ctaid.x;
	mov.u32 	%r3, %tid.x;
	mad.lo.s32 	%r4, %r1, %r2, %r3;
	cvt.s64.s32 	%rd1, %r4;
	setp.le.u64 	%p1, %rd5, %rd1;
	@%p1 bra 	$L__BB0_2;
	cvta.to.global.u64 	%rd6, %rd2;
	cvta.to.global.u64 	%rd7, %rd3;
	cvta.to.global.u64 	%rd8, %rd4;
	shl.b64 	%rd9, %rd1, 2;
	add.s64 	%rd10, %rd6, %rd9;
	ld.global.f32 	%f1, [%rd10];
	add.s64 	%rd11, %rd7, %rd9;
	ld.global.f32 	%f2, [%rd11];
	add.f32 	%f3, %f1, %f2;
	add.s64 	%rd12, %rd8, %rd9;
	st.global.f32 	[%rd12], %f3;
$L__BB0_2:
	ret;

}


// ===== COMPILED SASS (sm_100) =====

	.target	sm_100

	.elftype	@"ET_EXEC"


//--------------------- .note.nv.tkinfo           --------------------------
	.section	.note.nv.tkinfo,"",@"SHT_NOTE"
	.sectionflags	@"SHF_NOTE_NV_TKINFO"
	.tkinfo
        /*0018*/ 	.word	0x00000002
        /*0030*/ 	.string	""
        /*0030*/ 	.string	"ptxas"
        /*0030*/ 	.string	"Cuda compilation tools, release 13.0, V13.0.88"
        /*0030*/ 	.string	"Build cuda_13.0.r13.0/compiler.36424714_0"
        /*0030*/ 	.string	"-arch sm_100 -m 64 "



//--------------------- .note.nv.cuinfo           --------------------------
	.section	.note.nv.cuinfo,"",@"SHT_NOTE"
	.sectionflags	@"SHF_NOTE_NV_CUINFO"
        /*0018*/ 	.short	0x0002
        /*001a*/ 	.short	0x0064
        /*001c*/ 	.short	0x0082
	.zero		2


//--------------------- .nv.info                  --------------------------
	.section	.nv.info,"",@"SHT_CUDA_INFO"
	.align	4


	//----- nvinfo : EIATTR_REGCOUNT
	.align		4
        /*0000*/ 	.byte	0x04, 0x2f
        /*0002*/ 	.short	(.L_1 - .L_0)
	.align		4
.L_0:
        /*0004*/ 	.word	index@(_Z9vectorAddPKfS0_Pfm)
        /*0008*/ 	.word	0x0000000c


	//----- nvinfo : EIATTR_FRAME_SIZE
	.align		4
.L_1:
        /*000c*/ 	.byte	0x04, 0x11
        /*000e*/ 	.short	(.L_3 - .L_2)
	.align		4
.L_2:
        /*0010*/ 	.word	index@(_Z9vectorAddPKfS0_Pfm)
        /*0014*/ 	.word	0x00000000


	//----- nvinfo : EIATTR_MIN_STACK_SIZE
	.align		4
.L_3:
        /*0018*/ 	.byte	0x04, 0x12
        /*001a*/ 	.short	(.L_5 - .L_4)
	.align		4
.L_4:
        /*001c*/ 	.word	index@(_Z9vectorAddPKfS0_Pfm)
        /*0020*/ 	.word	0x00000000
.L_5:


//--------------------- .nv.compat                --------------------------
	.section	.nv.compat,"",@"SHT_CUDA_COMPAT_INFO"
	.align	4
        /*0000*/ 	.byte	0x02, 0x09, 0x00, 0x00, 0x02, 0x02, 0x01, 0x00, 0x02, 0x05, 0x05, 0x00, 0x03, 0x07, 0x01, 0x01
        /*0010*/ 	.byte	0x02, 0x03, 0x00, 0x00, 0x02, 0x06, 0x01, 0x00, 0x04, 0x0b, 0x08, 0x00, 0x09, 0x00, 0x00, 0x00
        /*0020*/ 	.byte	0x00, 0x00, 0x00, 0x00


//--------------------- .nv.info._Z9vectorAddPKfS0_Pfm --------------------------
	.section	.nv.info._Z9vectorAddPKfS0_Pfm,"",@"SHT_CUDA_INFO"
	.sectionflags	@""
	.align	4


	//----- nvinfo : EIATTR_CUDA_API_VERSION
	.align		4
        /*0000*/ 	.byte	0x04, 0x37
        /*0002*/ 	.short	(.L_7 - .L_6)
.L_6:
        /*0004*/ 	.word	0x00000082


	//----- nvinfo : EIATTR_KPARAM_INFO
	.align		4
.L_7:
        /*0008*/ 	.byte	0x04, 0x17
        /*000a*/ 	.short	(.L_9 - .L_8)
.L_8:
        /*000c*/ 	.word	0x00000000
        /*0010*/ 	.short	0x0003
        /*0012*/ 	.short	0x0018
        /*0014*/ 	.byte	0x00, 0xf0, 0x21, 0x00


	//----- nvinfo : EIATTR_KPARAM_INFO
	.align		4
.L_9:
        /*0018*/ 	.byte	0x04, 0x17
        /*001a*/ 	.short	(.L_11 - .L_10)
.L_10:
        /*001c*/ 	.word	0x00000000
        /*0020*/ 	.short	0x0002
        /*0022*/ 	.short	0x0010
        /*0024*/ 	.byte	0x00, 0xf5, 0x21, 0x00


	//----- nvinfo : EIATTR_KPARAM_INFO
	.align		4
.L_11:
        /*0028*/ 	.byte	0x04, 0x17
        /*002a*/ 	.short	(.L_13 - .L_12)
.L_12:
        /*002c*/ 	.word	0x00000000
        /*0030*/ 	.short	0x0001
        /*0032*/ 	.short	0x0008
        /*0034*/ 	.byte	0x00, 0xf5, 0x21, 0x00


	//----- nvinfo : EIATTR_KPARAM_INFO
	.align		4
.L_13:
        /*0038*/ 	.byte	0x04, 0x17
        /*003a*/ 	.short	(.L_15 - .L_14)
.L_14:
        /*003c*/ 	.word	0x00000000
        /*0040*/ 	.short	0x0000
        /*0042*/ 	.short	0x0000
        /*0044*/ 	.byte	0x00, 0xf5, 0x21, 0x00


	//----- nvinfo : EIATTR_SPARSE_MMA_MASK
	.align		4
.L_15:
        /*0048*/ 	.byte	0x03, 0x50
        /*004a*/ 	.short	0x0000


	//----- nvinfo : EIATTR_MAXREG_COUNT
	.align		4
        /*004c*/ 	.byte	0x03, 0x1b
        /*004e*/ 	.short	0x00ff


	//----- nvinfo : EIATTR_MERCURY_ISA_VERSION
	.align		4
        /*0050*/ 	.byte	0x03, 0x5f
        /*0052*/ 	.short	0x0101


	//----- nvinfo : EIATTR_VRC_CTA_INIT_COUNT
	.align		4
        /*0054*/ 	.byte	0x02, 0x4a
	.zero		1
	.zero		1


	//----- nvinfo : EIATTR_EXIT_INSTR_OFFSETS
	.align		4
        /*0058*/ 	.byte	0x04, 0x1c
        /*005a*/ 	.short	(.L_17 - .L_16)


	//   ....[0]....
.L_16:
        /*005c*/ 	.word	0x00000090


	//   ....[1]....
        /*0060*/ 	.word	0x00000190


	//----- nvinfo : EIATTR_CBANK_PARAM_SIZE
	.align		4
.L_17:
        /*0064*/ 	.byte	0x03, 0x19
        /*0066*/ 	.short	0x0020


	//----- nvinfo : EIATTR_PARAM_CBANK
	.align		4
        /*0068*/ 	.byte	0x04, 0x0a
        /*006a*/ 	.short	(.L_19 - .L_18)
	.align		4
.L_18:
        /*006c*/ 	.word	index@(.nv.constant0._Z9vectorAddPKfS0_Pfm)
        /*0070*/ 	.short	0x0380
        /*0072*/ 	.short	0x0020


	//----- nvinfo : EIATTR_SW_WAR
	.align		4
.L_19:
        /*0074*/ 	.byte	0x04, 0x36
        /*0076*/ 	.short	(.L_21 - .L_20)
.L_20:
        /*0078*/ 	.word	0x00000008
.L_21:


//--------------------- .nv.callgraph             --------------------------
	.section	.nv.callgraph,"",@"SHT_CUDA_CALLGRAPH"
	.align	4
	.sectionentsize	8
	.align		4
        /*0000*/ 	.word	0x00000000
	.align		4
        /*0004*/ 	.word	0xffffffff
	.align		4
        /*0008*/ 	.word	0x00000000
	.align		4
        /*000c*/ 	.word	0xfffffffe
	.align		4
        /*0010*/ 	.word	0x00000000
	.align		4
        /*0014*/ 	.word	0xfffffffd
	.align		4
        /*0018*/ 	.word	0x00000000
	.align		4
        /*001c*/ 	.word	0xfffffffc


//--------------------- .text._Z9vectorAddPKfS0_Pfm --------------------------
	.section	.text._Z9vectorAddPKfS0_Pfm,"ax",@progbits
	.align	128
        .global         _Z9vectorAddPKfS0_Pfm
        .type           _Z9vectorAddPKfS0_Pfm,@function
        .size           _Z9vectorAddPKfS0_Pfm,(.L_x_1 - _Z9vectorAddPKfS0_Pfm)
        .other          _Z9vectorAddPKfS0_Pfm,@"STO_CUDA_ENTRY STV_DEFAULT"
_Z9vectorAddPKfS0_Pfm:
.text._Z9vectorAddPKfS0_Pfm:
[----:B------:R-:W-:Y:S01]  /*0000*/  LDC R1, c[0x0][0x37c] ;  /* 0x0000df00ff017b82 */ /* 0x000fe20000000800 */
[----:B------:R-:W0:Y:S01]  /*0010*/  S2R R0, SR_CTAID.X ;  /* 0x0000000000007919 */ /* 0x000e220000002500 */
[----:B------:R-:W0:Y:S01]  /*0020*/  LDCU UR4, c[0x0][0x360] ;  /* 0x00006c00ff0477ac */ /* 0x000e220008000800 */
[----:B------:R-:W0:Y:S01]  /*0030*/  S2R R3, SR_TID.X ;  /* 0x0000000000037919 */ /* 0x000e220000002100 */
[----:B------:R-:W1:Y:S01]  /*0040*/  LDCU.64 UR6, c[0x0][0x398] ;  /* 0x00007300ff0677ac */ /* 0x000e620008000a00 */
[----:B0-----:R-:W-:-:S05]  /*0050*/  IMAD R0, R0, UR4, R3 ;  /* 0x0000000400007c24 */ /* 0x001fca000f8e0203 */
[----:B-1----:R-:W-:Y:S02]  /*0060*/  ISETP.GE.U32.AND P0, PT, R0, UR6, PT ;  /* 0x0000000600007c0c */ /* 0x002fe4000bf06070 */
[----:B------:R-:W-:-:S04]  /*0070*/  SHF.R.S32.HI R3, RZ, 0x1f, R0 ;  /* 0x0000001fff037819 */ /* 0x000fc80000011400 */
[----:B------:R-:W-:-:S13]  /*0080*/  ISETP.GE.U32.AND.EX P0, PT, R3, UR7, PT, P0 ;  /* 0x0000000703007c0c */ /* 0x000fda000bf06100 */
[----:B------:R-:W-:Y:S05]  /*0090*/  @P0 EXIT ;  /* 0x000000000000094d */ /* 0x000fea0003800000 */
[----:B------:R-:W0:Y:S01]  /*00a0*/  LDCU.128 UR8, c[0x0][0x380] ;  /* 0x00007000ff0877ac */ /* 0x000e220008000c00 */
[C---:B------:R-:W-:Y:S01]  /*00b0*/  IMAD.SHL.U32 R6, R0.reuse, 0x4, RZ ;  /* 0x0000000400067824 */ /* 0x040fe200078e00ff */
[----:B------:R-:W-:Y:S01]  /*00c0*/  SHF.L.U64.HI R0, R0, 0x2, R3 ;  /* 0x0000000200007819 */ /* 0x000fe20000010203 */
[----:B------:R-:W1:Y:S01]  /*00d0*/  LDCU.64 UR4, c[0x0][0x358] ;  /* 0x00006b00ff0477ac */ /* 0x000e620008000a00 */
[----:B------:R-:W2:Y:S02]  /*00e0*/  LDCU.64 UR6, c[0x0][0x390] ;  /* 0x00007200ff0677ac */ /* 0x000ea40008000a00 */
[C---:B0-----:R-:W-:Y:S02]  /*00f0*/  IADD3 R4, P1, PT, R6.reuse, UR10, RZ ;  /* 0x0000000a06047c10 */ /* 0x041fe4000ff3e0ff */
[----:B------:R-:W-:Y:S02]  /*0100*/  IADD3 R2, P0, PT, R6, UR8, RZ ;  /* 0x0000000806027c10 */ /* 0x000fe4000ff1e0ff */
[----:B------:R-:W-:-:S02]  /*0110*/  IADD3.X R5, PT, PT, R0, UR11, RZ, P1, !PT ;  /* 0x0000000b00057c10 */ /* 0x000fc40008ffe4ff */
[----:B------:R-:W-:-:S04]  /*0120*/  IADD3.X R3, PT, PT, R0, UR9, RZ, P0, !PT ;  /* 0x0000000900037c10 */ /* 0x000fc800087fe4ff */
[----:B-1----:R-:W3:Y:S04]  /*0130*/  LDG.E R5, desc[UR4][R4.64] ;  /* 0x0000000404057981 */ /* 0x002ee8000c1e1900 */
[----:B------:R-:W3:Y:S01]  /*0140*/  LDG.E R2, desc[UR4][R2.64] ;  /* 0x0000000402027981 */ /* 0x000ee2000c1e1900 */
[----:B--2---:R-:W-:-:S04]  /*0150*/  IADD3 R6, P0, PT, R6, UR6, RZ ;  /* 0x0000000606067c10 */ /* 0x004fc8000ff1e0ff */
[----:B------:R-:W-:Y:S01]  /*0160*/  IADD3.X R7, PT, PT, R0, UR7, RZ, P0, !PT ;  /* 0x0000000700077c10 */ /* 0x000fe200087fe4ff */
[----:B---3--:R-:W-:-:S05]  /*0170*/  FADD R9, R2, R5 ;  /* 0x0000000502097221 */ /* 0x008fca0000000000 */
[----:B------:R-:W-:Y:S01]  /*0180*/  STG.E desc[UR4][R6.64], R9 ;  /* 0x0000000906007986 */ /* 0x000fe2000c101904 */
[----:B------:R-:W-:Y:S05]  /*0190*/  EXIT ;  /* 0x000000000000794d */ /* 0x000fea0003800000 */
.L_x_0:
[----:B------:R-:W-:-:S00]  /*01a0*/  BRA `(.L_x_0) ;  /* 0xfffffffc00fc7947 */ /* 0x000fc0000383ffff */
[----:B------:R-:W-:-:S00]  /*01b0*/  NOP ;  /* 0x0000000000007918 */ /* 0x000fc00000000000 */
        /* <DEDUP_REMOVED lines=12> */
.L_x_1:


//--------------------- .nv.shared.reserved.0     --------------------------
	.section	.nv.shared.reserved.0,"aw",@nobits
	.weak		__nv_reservedSMEM_offset_0_alias
	.size		__nv_reservedSMEM_offset_0_alias, 0, 64
	.other		__nv_reservedSMEM_offset_0_alias,@"STO_CUDA_RESERVED_SHARED STV_DEFAULT"
__nv_reservedSMEM_offset_0_alias:
	.zero		0
	.zero		64


//--------------------- .nv.constant0._Z9vectorAddPKfS0_Pfm --------------------------
	.section	.nv.constant0._Z9vectorAddPKfS0_Pfm,"a",@progbits
	.sectionflags	@""
	.align	4
.nv.constant0._Z9vectorAddPKfS0_Pfm:
	.zero		928


//--------------------- SYMBOLS --------------------------

	.type		.nv.reservedSmem.offset0,@object
	.size		.nv.reservedSmem.offset0,0x4
